//
// Generated by NVIDIA NVVM Compiler
//
// Compiler Build ID: CL-36424714
// Cuda compilation tools, release 13.0, V13.0.88
// Based on NVVM 20.0.0
//

.version 9.0
.target sm_100
.address_size 64

	// .globl	_Z11sine_anglesPdS_Pi
.func  (.param .align 16 .b8 func_retval0[16]) __internal_trig_reduction_slowpathd
(
	.param .b64 __internal_trig_reduction_slowpathd_param_0
)
;
.global .align 8 .b8 __cudart_i2opi_d[144] = {8, 93, 141, 31, 177, 95, 251, 107, 234, 146, 82, 138, 247, 57, 7, 61, 123, 241, 229, 235, 199, 186, 39, 117, 45, 234, 95, 158, 102, 63, 70, 79, 183, 9, 203, 39, 207, 126, 54, 109, 31, 109, 10, 90, 139, 17, 47, 239, 15, 152, 5, 222, 255, 151, 248, 31, 59, 40, 249, 189, 139, 95, 132, 156, 244, 57, 83, 131, 57, 214, 145, 57, 65, 126, 95, 180, 38, 112, 156, 233, 132, 68, 187, 46, 245, 53, 130, 232, 62, 167, 41, 177, 28, 235, 29, 254, 28, 146, 209, 9, 234, 46, 73, 6, 224, 210, 77, 66, 58, 110, 36, 183, 97, 197, 187, 222, 171, 99, 81, 254, 65, 144, 67, 60, 153, 149, 98, 219, 192, 221, 52, 245, 209, 87, 39, 252, 41, 21, 68, 78, 110, 131, 249, 162};
.global .align 16 .b8 __cudart_sin_cos_coeffs[128] = {70, 210, 176, 44, 241, 229, 90, 190, 146, 227, 172, 105, 227, 29, 199, 62, 161, 98, 219, 25, 160, 1, 42, 191, 24, 8, 17, 17, 17, 17, 129, 63, 84, 85, 85, 85, 85, 85, 197, 191, 0, 0, 0, 0, 0, 0, 0, 0, 0, 0, 0, 0, 0, 0, 0, 0, 100, 129, 253, 32, 131, 255, 168, 189, 40, 133, 239, 193, 167, 238, 33, 62, 217, 230, 6, 142, 79, 126, 146, 190, 233, 188, 221, 25, 160, 1, 250, 62, 71, 93, 193, 22, 108, 193, 86, 191, 81, 85, 85, 85, 85, 85, 165, 63, 0, 0, 0, 0, 0, 0, 224, 191, 0, 0, 0, 0, 0, 0, 240, 63};

.visible .entry _Z11sine_anglesPdS_Pi(
	.param .u64 .ptr .align 1 _Z11sine_anglesPdS_Pi_param_0,
	.param .u64 .ptr .align 1 _Z11sine_anglesPdS_Pi_param_1,
	.param .u64 .ptr .align 1 _Z11sine_anglesPdS_Pi_param_2
)
{
	.reg .pred 	%p<6>;
	.reg .b32 	%r<15>;
	.reg .b64 	%rd<15>;
	.reg .b64 	%fd<34>;

	ld.param.u64 	%rd1, [_Z11sine_anglesPdS_Pi_param_0];
	ld.param.u64 	%rd2, [_Z11sine_anglesPdS_Pi_param_1];
	ld.param.u64 	%rd3, [_Z11sine_anglesPdS_Pi_param_2];
	cvta.to.global.u64 	%rd4, %rd3;
	mov.u32 	%r5, %ctaid.x;
	mov.u32 	%r6, %ntid.x;
	mov.u32 	%r7, %tid.x;
	mad.lo.s32 	%r1, %r5, %r6, %r7;
	ld.global.u32 	%r8, [%rd4];
	setp.ge.s32 	%p1, %r1, %r8;
	@%p1 bra 	$L__BB0_6;
	cvta.to.global.u64 	%rd5, %rd1;
	mul.wide.s32 	%rd6, %r1, 8;
	add.s64 	%rd7, %rd5, %rd6;
	ld.global.f64 	%fd1, [%rd7];
	abs.f64 	%fd2, %fd1;
	setp.neu.f64 	%p2, %fd2, 0d7FF0000000000000;
	@%p2 bra 	$L__BB0_3;
	mov.f64 	%fd12, 0d0000000000000000;
	mul.rn.f64 	%fd33, %fd1, %fd12;
	mov.b32 	%r14, 0;
	bra.uni 	$L__BB0_5;
$L__BB0_3:
	mul.f64 	%fd7, %fd1, 0d3FE45F306DC9C883;
	cvt.rni.s32.f64 	%r14, %fd7;
	cvt.rn.f64.s32 	%fd8, %r14;
	fma.rn.f64 	%fd9, %fd8, 0dBFF921FB54442D18, %fd1;
	fma.rn.f64 	%fd10, %fd8, 0dBC91A62633145C00, %fd9;
	fma.rn.f64 	%fd33, %fd8, 0dB97B839A252049C0, %fd10;
	setp.ltu.f64 	%p3, %fd2, 0d41E0000000000000;
	@%p3 bra 	$L__BB0_5;
	{ // callseq 0, 0
	.param .b64 param0;
	st.param.f64 	[param0], %fd1;
	.param .align 16 .b8 retval0[16];
	call.uni (retval0), 
	__internal_trig_reduction_slowpathd, 
	(
	param0
	);
	ld.param.f64 	%fd33, [retval0];
	ld.param.b32 	%r14, [retval0+8];
	} // callseq 0
$L__BB0_5:
	shl.b32 	%r11, %r14, 6;
	cvt.u64.u32 	%rd8, %r11;
	and.b64  	%rd9, %rd8, 64;
	mov.u64 	%rd10, __cudart_sin_cos_coeffs;
	add.s64 	%rd11, %rd10, %rd9;
	mul.rn.f64 	%fd13, %fd33, %fd33;
	and.b32  	%r12, %r14, 1;
	setp.eq.b32 	%p4, %r12, 1;
	selp.f64 	%fd14, 0dBDA8FF8320FD8164, 0d3DE5DB65F9785EBA, %p4;
	ld.global.nc.v2.f64 	{%fd15, %fd16}, [%rd11];
	fma.rn.f64 	%fd17, %fd14, %fd13, %fd15;
	fma.rn.f64 	%fd18, %fd17, %fd13, %fd16;
	ld.global.nc.v2.f64 	{%fd19, %fd20}, [%rd11+16];
	fma.rn.f64 	%fd21, %fd18, %fd13, %fd19;
	fma.rn.f64 	%fd22, %fd21, %fd13, %fd20;
	ld.global.nc.v2.f64 	{%fd23, %fd24}, [%rd11+32];
	fma.rn.f64 	%fd25, %fd22, %fd13, %fd23;
	fma.rn.f64 	%fd26, %fd25, %fd13, %fd24;
	fma.rn.f64 	%fd27, %fd26, %fd33, %fd33;
	fma.rn.f64 	%fd28, %fd26, %fd13, 0d3FF0000000000000;
	selp.f64 	%fd29, %fd28, %fd27, %p4;
	and.b32  	%r13, %r14, 2;
	setp.eq.s32 	%p5, %r13, 0;
	mov.f64 	%fd30, 0d0000000000000000;
	sub.f64 	%fd31, %fd30, %fd29;
	selp.f64 	%fd32, %fd29, %fd31, %p5;
	cvta.to.global.u64 	%rd12, %rd2;
	add.s64 	%rd14, %rd12, %rd6;
	st.global.f64 	[%rd14], %fd32;
$L__BB0_6:
	ret;

}
.func  (.param .align 16 .b8 func_retval0[16]) __internal_trig_reduction_slowpathd(
	.param .b64 __internal_trig_reduction_slowpathd_param_0
)
{
	.local .align 8 .b8 	__local_depot1[40];
	.reg .b64 	%SP;
	.reg .b64 	%SPL;
	.reg .pred 	%p<10>;
	.reg .b32 	%r<47>;
	.reg .b64 	%rd<74>;
	.reg .b64 	%fd<5>;

	mov.u64 	%SPL, __local_depot1;
	ld.param.f64 	%fd4, [__internal_trig_reduction_slowpathd_param_0];
	add.u64 	%rd1, %SPL, 0;
	{
	.reg .b32 %temp; 
	mov.b64 	{%temp, %r1}, %fd4;
	}
	shr.u32 	%r2, %r1, 20;
	and.b32  	%r3, %r2, 2047;
	setp.eq.s32 	%p1, %r3, 2047;
	mov.b32 	%r46, 0;
	@%p1 bra 	$L__BB1_9;
	add.s32 	%r20, %r3, -1024;
	mov.b64 	%rd20, %fd4;
	shl.b64 	%rd2, %rd20, 11;
	shr.u32 	%r4, %r20, 6;
	sub.s32 	%r45, 15, %r4;
	sub.s32 	%r21, 19, %r4;
	setp.lt.u32 	%p2, %r20, 128;
	selp.b32 	%r6, 18, %r21, %p2;
	setp.ge.s32 	%p3, %r45, %r6;
	mov.b64 	%rd70, 0;
	@%p3 bra 	$L__BB1_4;
	add.s32 	%r23, %r6, %r4;
	neg.s32 	%r43, %r23;
	or.b64  	%rd3, %rd2, -9223372036854775808;
	mov.b64 	%rd70, 0;
	mov.b32 	%r42, 0;
	mov.u64 	%rd25, __cudart_i2opi_d;
	mov.u32 	%r44, %r45;
$L__BB1_3:
	.pragma "nounroll";
	mul.wide.s32 	%rd22, %r42, 8;
	add.s64 	%rd23, %rd1, %rd22;
	mul.wide.s32 	%rd24, %r44, 8;
	add.s64 	%rd26, %rd25, %rd24;
	ld.global.nc.u64 	%rd27, [%rd26];
	{
	.reg .u32 %r0, %r1, %r2, %r3, %alo, %ahi, %blo, %bhi, %clo, %chi;
	mov.b64 	{%alo,%ahi}, %rd27;
	mov.b64 	{%blo,%bhi}, %rd3;
	mov.b64 	{%clo,%chi}, %rd70;
	mad.lo.cc.u32 	%r0, %alo, %blo, %clo;
	madc.hi.cc.u32 	%r1, %alo, %blo, %chi;
	madc.hi.u32 	%r2, %alo, %bhi, 0;
	mad.lo.cc.u32 	%r1, %alo, %bhi, %r1;
	madc.hi.cc.u32 	%r2, %ahi, %blo, %r2;
	madc.hi.u32 	%r3, %ahi, %bhi, 0;
	mad.lo.cc.u32 	%r1, %ahi, %blo, %r1;
	madc.lo.cc.u32 	%r2, %ahi, %bhi, %r2;
	addc.u32 	%r3, %r3, 0;
	mov.b64 	%rd28, {%r0,%r1};
	mov.b64 	%rd70, {%r2,%r3};
	}
	st.local.u64 	[%rd23], %rd28;
	add.s32 	%r44, %r44, 1;
	add.s32 	%r43, %r43, 1;
	add.s32 	%r42, %r42, 1;
	setp.ne.s32 	%p4, %r43, -15;
	mov.u32 	%r45, %r6;
	@%p4 bra 	$L__BB1_3;
$L__BB1_4:
	cvt.s64.s32 	%rd29, %r45;
	cvt.u64.u32 	%rd30, %r4;
	add.s64 	%rd31, %rd30, %rd29;
	shl.b64 	%rd32, %rd31, 3;
	add.s64 	%rd33, %rd1, %rd32;
	st.local.u64 	[%rd33+-120], %rd70;
	and.b32  	%r15, %r2, 63;
	ld.local.u64 	%rd72, [%rd1+16];
	ld.local.u64 	%rd71, [%rd1+24];
	setp.eq.s32 	%p5, %r15, 0;
	@%p5 bra 	$L__BB1_6;
	shl.b64 	%rd34, %rd71, %r15;
	shr.u64 	%rd35, %rd72, 1;
	xor.b32  	%r24, %r15, 63;
	shr.u64 	%rd36, %rd35, %r24;
	or.b64  	%rd71, %rd34, %rd36;
	ld.local.u64 	%rd37, [%rd1+8];
	shl.b64 	%rd38, %rd72, %r15;
	shr.u64 	%rd39, %rd37, 1;
	shr.u64 	%rd40, %rd39, %r24;
	or.b64  	%rd72, %rd38, %rd40;
$L__BB1_6:
	and.b32  	%r25, %r1, -2147483648;
	shr.u64 	%rd41, %rd71, 62;
	cvt.u32.u64 	%r26, %rd41;
	mov.b64 	{%r27, %r28}, %rd71;
	mov.b64 	{%r29, %r30}, %rd72;
	shf.l.wrap.b32 	%r31, %r30, %r27, 2;
	shf.l.wrap.b32 	%r32, %r27, %r28, 2;
	mov.b64 	%rd42, {%r31, %r32};
	shl.b64 	%rd43, %rd72, 2;
	shr.u64 	%rd44, %rd42, 63;
	cvt.u32.u64 	%r33, %rd44;
	add.s32 	%r34, %r33, %r26;
	setp.eq.s32 	%p6, %r25, 0;
	neg.s32 	%r35, %r34;
	selp.b32 	%r46, %r34, %r35, %p6;
	setp.gt.s64 	%p7, %rd42, -1;
	mov.b64 	%rd45, 0;
	{
	.reg .u32 %r0, %r1, %r2, %r3, %a0, %a1, %a2, %a3, %b0, %b1, %b2, %b3;
	mov.b64 	{%a0,%a1}, %rd45;
	mov.b64 	{%a2,%a3}, %rd45;
	mov.b64 	{%b0,%b1}, %rd43;
	mov.b64 	{%b2,%b3}, %rd42;
	sub.cc.u32 	%r0, %a0, %b0;
	subc.cc.u32 	%r1, %a1, %b1;
	subc.cc.u32 	%r2, %a2, %b2;
	subc.u32 	%r3, %a3, %b3;
	mov.b64 	%rd46, {%r0,%r1};
	mov.b64 	%rd47, {%r2,%r3};
	}
	xor.b32  	%r36, %r25, -2147483648;
	selp.b64 	%rd73, %rd42, %rd47, %p7;
	selp.b64 	%rd14, %rd43, %rd46, %p7;
	selp.b32 	%r17, %r25, %r36, %p7;
	clz.b64 	%r37, %rd73;
	cvt.u64.u32 	%rd15, %r37;
	setp.eq.s32 	%p8, %r37, 0;
	@%p8 bra 	$L__BB1_8;
	cvt.u32.u64 	%r38, %rd15;
	and.b32  	%r39, %r38, 63;
	shl.b64 	%rd48, %rd73, %r39;
	shr.u64 	%rd49, %rd14, 1;
	not.b32 	%r40, %r38;
	and.b32  	%r41, %r40, 63;
	shr.u64 	%rd50, %rd49, %r41;
	or.b64  	%rd73, %rd48, %rd50;
$L__BB1_8:
	mov.b64 	%rd51, -3958705157555305931;
	{
	.reg .u32 %r0, %r1, %r2, %r3, %alo, %ahi, %blo, %bhi;
	mov.b64 	{%alo,%ahi}, %rd73;
	mov.b64 	{%blo,%bhi}, %rd51;
	mul.lo.u32 	%r0, %alo, %blo;
	mul.hi.u32 	%r1, %alo, %blo;
	mad.lo.cc.u32 	%r1, %alo, %bhi, %r1;
	madc.hi.u32 	%r2, %alo, %bhi, 0;
	mad.lo.cc.u32 	%r1, %ahi, %blo, %r1;
	madc.hi.cc.u32 	%r2, %ahi, %blo, %r2;
	madc.hi.u32 	%r3, %ahi, %bhi, 0;
	mad.lo.cc.u32 	%r2, %ahi, %bhi, %r2;
	addc.u32 	%r3, %r3, 0;
	mov.b64 	%rd52, {%r0,%r1};
	mov.b64 	%rd53, {%r2,%r3};
	}
	setp.gt.s64 	%p9, %rd53, 0;
	{
	.reg .u32 %r0, %r1, %r2, %r3, %a0, %a1, %a2, %a3, %b0, %b1, %b2, %b3;
	mov.b64 	{%a0,%a1}, %rd52;
	mov.b64 	{%a2,%a3}, %rd53;
	mov.b64 	{%b0,%b1}, %rd52;
	mov.b64 	{%b2,%b3}, %rd53;
	add.cc.u32 	%r0, %a0, %b0;
	addc.cc.u32 	%r1, %a1, %b1;
	addc.cc.u32 	%r2, %a2, %b2;
	addc.u32 	%r3, %a3, %b3;
	mov.b64 	%rd54, {%r0,%r1};
	mov.b64 	%rd55, {%r2,%r3};
	}
	selp.b64 	%rd56, %rd55, %rd53, %p9;
	selp.s64 	%rd57, -1, 0, %p9;
	sub.s64 	%rd58, %rd57, %rd15;
	cvt.u64.u32 	%rd59, %r17;
	shl.b64 	%rd60, %rd59, 32;
	add.s64 	%rd61, %rd56, 1;
	shr.u64 	%rd62, %rd61, 10;
	add.s64 	%rd63, %rd62, 1;
	shr.u64 	%rd64, %rd63, 1;
	shl.b64 	%rd65, %rd58, 52;
	add.s64 	%rd66, %rd65, %rd64;
	add.s64 	%rd67, %rd66, 4602678819172646912;
	or.b64  	%rd68, %rd67, %rd60;
	mov.b64 	%fd4, %rd68;
$L__BB1_9:
	st.param.f64 	[func_retval0], %fd4;
	st.param.b32 	[func_retval0+8], %r46;
	ret;

}


// ===== COMPILED SASS (sm_100) =====

	.target	sm_100

	.elftype	@"ET_EXEC"


//--------------------- .note.nv.tkinfo           --------------------------
	.section	.note.nv.tkinfo,"",@"SHT_NOTE"
	.sectionflags	@"SHF_NOTE_NV_TKINFO"
	.tkinfo
        /*0018*/ 	.word	0x00000002
        /*0030*/ 	.string	""
        /*0030*/ 	.string	"ptxas"
        /*0030*/ 	.string	"Cuda compilation tools, release 13.0, V13.0.88"
        /*0030*/ 	.string	"Build cuda_13.0.r13.0/compiler.36424714_0"
        /*0030*/ 	.string	"-arch sm_100 -m 64 "



//--------------------- .note.nv.cuinfo           --------------------------
	.section	.note.nv.cuinfo,"",@"SHT_NOTE"
	.sectionflags	@"SHF_NOTE_NV_CUINFO"
        /*0018*/ 	.short	0x0002
        /*001a*/ 	.short	0x0064
        /*001c*/ 	.short	0x0082
	.zero		2


//--------------------- .nv.info                  --------------------------
	.section	.nv.info,"",@"SHT_CUDA_INFO"
	.align	4


	//----- nvinfo : EIATTR_REGCOUNT
	.align		4
        /*0000*/ 	.byte	0x04, 0x2f
        /*0002*/ 	.short	(.L_3 - .L_2)
	.align		4
.L_2:
        /*0004*/ 	.word	index@(_Z11sine_anglesPdS_Pi)
        /*0008*/ 	.word	0x0000001c


	//----- nvinfo : EIATTR_FRAME_SIZE
	.align		4
.L_3:
        /*000c*/ 	.byte	0x04, 0x11
        /*000e*/ 	.short	(.L_5 - .L_4)
	.align		4
.L_4:
        /*0010*/ 	.word	index@($_Z11sine_anglesPdS_Pi$__internal_trig_reduction_slowpathd)
        /*0014*/ 	.word	0x00000028


	//----- nvinfo : EIATTR_FRAME_SIZE
	.align		4
.L_5:
        /*0018*/ 	.byte	0x04, 0x11
        /*001a*/ 	.short	(.L_7 - .L_6)
	.align		4
.L_6:
        /*001c*/ 	.word	index@(_Z11sine_anglesPdS_Pi)
        /*0020*/ 	.word	0x00000028


	//----- nvinfo : EIATTR_MIN_STACK_SIZE
	.align		4
.L_7:
        /*0024*/ 	.byte	0x04, 0x12
        /*0026*/ 	.short	(.L_9 - .L_8)
	.align		4
.L_8:
        /*0028*/ 	.word	index@(_Z11sine_anglesPdS_Pi)
        /*002c*/ 	.word	0x00000028
.L_9:


//--------------------- .nv.compat                --------------------------
	.section	.nv.compat,"",@"SHT_CUDA_COMPAT_INFO"
	.align	4
        /*0000*/ 	.byte	0x02, 0x09, 0x00, 0x00, 0x02, 0x02, 0x01, 0x00, 0x02, 0x05, 0x05, 0x00, 0x03, 0x07, 0x01, 0x01
        /*0010*/ 	.byte	0x02, 0x03, 0x00, 0x00, 0x02, 0x06, 0x01, 0x00, 0x04, 0x0b, 0x08, 0x00, 0x01, 0x00, 0x00, 0x00
        /*0020*/ 	.byte	0x00, 0x00, 0x00, 0x00


//--------------------- .nv.info._Z11sine_anglesPdS_Pi --------------------------
	.section	.nv.info._Z11sine_anglesPdS_Pi,"",@"SHT_CUDA_INFO"
	.sectionflags	@""
	.align	4


	//----- nvinfo : EIATTR_CUDA_API_VERSION
	.align		4
        /*0000*/ 	.byte	0x04, 0x37
        /*0002*/ 	.short	(.L_11 - .L_10)
.L_10:
        /*0004*/ 	.word	0x00000082


	//----- nvinfo : EIATTR_KPARAM_INFO
	.align		4
.L_11:
        /*0008*/ 	.byte	0x04, 0x17
        /*000a*/ 	.short	(.L_13 - .L_12)
.L_12:
        /*000c*/ 	.word	0x00000000
        /*0010*/ 	.short	0x0002
        /*0012*/ 	.short	0x0010
        /*0014*/ 	.byte	0x00, 0xf5, 0x21, 0x00


	//----- nvinfo : EIATTR_KPARAM_INFO
	.align		4
.L_13:
        /*0018*/ 	.byte	0x04, 0x17
        /*001a*/ 	.short	(.L_15 - .L_14)
.L_14:
        /*001c*/ 	.word	0x00000000
        /*0020*/ 	.short	0x0001
        /*0022*/ 	.short	0x0008
        /*0024*/ 	.byte	0x00, 0xf5, 0x21, 0x00


	//----- nvinfo : EIATTR_KPARAM_INFO
	.align		4
.L_15:
        /*0028*/ 	.byte	0x04, 0x17
        /*002a*/ 	.short	(.L_17 - .L_16)
.L_16:
        /*002c*/ 	.word	0x00000000
        /*0030*/ 	.short	0x0000
        /*0032*/ 	.short	0x0000
        /*0034*/ 	.byte	0x00, 0xf5, 0x21, 0x00


	//----- nvinfo : EIATTR_SPARSE_MMA_MASK
	.align		4
.L_17:
        /*0038*/ 	.byte	0x03, 0x50
        /*003a*/ 	.short	0x0000


	//----- nvinfo : EIATTR_MAXREG_COUNT
	.align		4
        /*003c*/ 	.byte	0x03, 0x1b
        /*003e*/ 	.short	0x00ff


	//----- nvinfo : EIATTR_MERCURY_ISA_VERSION
	.align		4
        /*0040*/ 	.byte	0x03, 0x5f
        /*0042*/ 	.short	0x0101


	//----- nvinfo : EIATTR_VRC_CTA_INIT_COUNT
	.align		4
        /*0044*/ 	.byte	0x02, 0x4a
	.zero		1
	.zero		1


	//----- nvinfo : EIATTR_EXIT_INSTR_OFFSETS
	.align		4
        /*0048*/ 	.byte	0x04, 0x1c
        /*004a*/ 	.short	(.L_19 - .L_18)


	//   ....[0]....
.L_18:
        /*004c*/ 	.word	0x000000a0


	//   ....[1]....
        /*0050*/ 	.word	0x00000460


	//----- nvinfo : EIATTR_CRS_STACK_SIZE
	.align		4
.L_19:
        /*0054*/ 	.byte	0x04, 0x1e
        /*0056*/ 	.short	(.L_21 - .L_20)
.L_20:
        /*0058*/ 	.word	0x00000000


	//----- nvinfo : EIATTR_CBANK_PARAM_SIZE
	.align		4
.L_21:
        /*005c*/ 	.byte	0x03, 0x19
        /*005e*/ 	.short	0x0018


	//----- nvinfo : EIATTR_PARAM_CBANK
	.align		4
        /*0060*/ 	.byte	0x04, 0x0a
        /*0062*/ 	.short	(.L_23 - .L_22)
	.align		4
.L_22:
        /*0064*/ 	.word	index@(.nv.constant0._Z11sine_anglesPdS_Pi)
        /*0068*/ 	.short	0x0380
        /*006a*/ 	.short	0x0018


	//----- nvinfo : EIATTR_SW_WAR
	.align		4
.L_23:
        /*006c*/ 	.byte	0x04, 0x36
        /*006e*/ 	.short	(.L_25 - .L_24)
.L_24:
        /*0070*/ 	.word	0x00000008
.L_25:


//--------------------- .nv.callgraph             --------------------------
	.section	.nv.callgraph,"",@"SHT_CUDA_CALLGRAPH"
	.align	4
	.sectionentsize	8
	.align		4
        /*0000*/ 	.word	0x00000000
	.align		4
        /*0004*/ 	.word	0xffffffff
	.align		4
        /*0008*/ 	.word	0x00000000
	.align		4
        /*000c*/ 	.word	0xfffffffe
	.align		4
        /*0010*/ 	.word	0x00000000
	.align		4
        /*0014*/ 	.word	0xfffffffd
	.align		4
        /*0018*/ 	.word	0x00000000
	.align		4
        /*001c*/ 	.word	0xfffffffc


//--------------------- .nv.constant4             --------------------------
	.section	.nv.constant4,"a",@progbits
	.align	8
	.align		8
.nv.constant4:
        /*0000*/ 	.dword	__cudart_i2opi_d
	.align		8
        /*0008*/ 	.dword	__cudart_sin_cos_coeffs


//--------------------- .text._Z11sine_anglesPdS_Pi --------------------------
	.section	.text._Z11sine_anglesPdS_Pi,"ax",@progbits
	.align	128
        .global         _Z11sine_anglesPdS_Pi
        .type           _Z11sine_anglesPdS_Pi,@function
        .size           _Z11sine_anglesPdS_Pi,(.L_x_10 - _Z11sine_anglesPdS_Pi)
        .other          _Z11sine_anglesPdS_Pi,@"STO_CUDA_ENTRY STV_DEFAULT"
_Z11sine_anglesPdS_Pi:
.text._Z11sine_anglesPdS_Pi:
[----:B------:R-:W0:Y:S08]  /*0000*/  LDC R1, c[0x0][0x37c] ;  /* 0x0000df00ff017b82 */ /* 0x000e300000000800 */
[----:B------:R-:W1:Y:S01]  /*0010*/  LDC.64 R2, c[0x0][0x390] ;  /* 0x0000e400ff027b82 */ /* 0x000e620000000a00 */
[----:B------:R-:W1:Y:S01]  /*0020*/  LDCU.64 UR4, c[0x0][0x358] ;  /* 0x00006b00ff0477ac */ /* 0x000e620008000a00 */
[----:B0-----:R-:W-:Y:S01]  /*0030*/  VIADD R1, R1, 0xffffffd8 ;  /* 0xffffffd801017836 */ /* 0x001fe20000000000 */
[----:B-1----:R-:W2:Y:S05]  /*0040*/  LDG.E R3, desc[UR4][R2.64] ;  /* 0x0000000402037981 */ /* 0x002eaa000c1e1900 */
[----:B------:R-:W0:Y:S01]  /*0050*/  S2UR UR6, SR_CTAID.X ;  /* 0x00000000000679c3 */ /* 0x000e220000002500 */
[----:B------:R-:W0:Y:S07]  /*0060*/  S2R R5, SR_TID.X ;  /* 0x0000000000057919 */ /* 0x000e2e0000002100 */
[----:B------:R-:W0:Y:S02]  /*0070*/  LDC R10, c[0x0][0x360] ;  /* 0x0000d800ff0a7b82 */ /* 0x000e240000000800 */
[----:B0-----:R-:W-:-:S05]  /*0080*/  IMAD R10, R10, UR6, R5 ;  /* 0x000000060a0a7c24 */ /* 0x001fca000f8e0205 */
[----:B--2---:R-:W-:-:S13]  /*0090*/  ISETP.GE.AND P0, PT, R10, R3, PT ;  /* 0x000000030a00720c */ /* 0x004fda0003f06270 */
[----:B------:R-:W-:Y:S05]  /*00a0*/  @P0 EXIT ;  /* 0x000000000000094d */ /* 0x000fea0003800000 */
[----:B------:R-:W0:Y:S02]  /*00b0*/  LDC.64 R16, c[0x0][0x380] ;  /* 0x0000e000ff107b82 */ /* 0x000e240000000a00 */
[----:B0-----:R-:W-:-:S06]  /*00c0*/  IMAD.WIDE R16, R10, 0x8, R16 ;  /* 0x000000080a107825 */ /* 0x001fcc00078e0210 */
[----:B------:R-:W2:Y:S01]  /*00d0*/  LDG.E.64 R16, desc[UR4][R16.64] ;  /* 0x0000000410107981 */ /* 0x000ea2000c1e1b00 */
[----:B------:R-:W-:Y:S01]  /*00e0*/  BSSY.RECONVERGENT B0, `(.L_x_0) ;  /* 0x0000017000007945 */ /* 0x000fe20003800200 */
[----:B--2---:R-:W-:-:S14]  /*00f0*/  DSETP.NEU.AND P0, PT, |R16|, +INF , PT ;  /* 0x7ff000001000742a */ /* 0x004fdc0003f0d200 */
[----:B------:R-:W-:Y:S01]  /*0100*/  @!P0 DMUL R2, RZ, R16 ;  /* 0x00000010ff028228 */ /* 0x000fe20000000000 */
[----:B------:R-:W-:Y:S01]  /*0110*/  @!P0 IMAD.MOV.U32 R0, RZ, RZ, RZ ;  /* 0x000000ffff008224 */ /* 0x000fe200078e00ff */
[----:B------:R-:W-:Y:S09]  /*0120*/  @!P0 BRA `(.L_x_1) ;  /* 0x0000000000488947 */ /* 0x000ff20003800000 */
[----:B------:R-:W-:Y:S01]  /*0130*/  UMOV UR6, 0x6dc9c883 ;  /* 0x6dc9c88300067882 */ /* 0x000fe20000000000 */
[----:B------:R-:W-:Y:S01]  /*0140*/  UMOV UR7, 0x3fe45f30 ;  /* 0x3fe45f3000077882 */ /* 0x000fe20000000000 */
[C---:B------:R-:W-:Y:S02]  /*0150*/  DSETP.GE.AND P0, PT, |R16|.reuse, 2.14748364800000000000e+09, PT ;  /* 0x41e000001000742a */ /* 0x040fe40003f06200 */
[----:B------:R-:W-:Y:S01]  /*0160*/  DMUL R4, R16, UR6 ;  /* 0x0000000610047c28 */ /* 0x000fe20008000000 */
[----:B------:R-:W-:Y:S01]  /*0170*/  UMOV UR6, 0x54442d18 ;  /* 0x54442d1800067882 */ /* 0x000fe20000000000 */
[----:B------:R-:W-:-:S04]  /*0180*/  UMOV UR7, 0x3ff921fb ;  /* 0x3ff921fb00077882 */ /* 0x000fc80000000000 */
[----:B------:R-:W0:Y:S08]  /*0190*/  F2I.F64 R0, R4 ;  /* 0x0000000400007311 */ /* 0x000e300000301100 */
[----:B0-----:R-:W0:Y:S02]  /*01a0*/  I2F.F64 R2, R0 ;  /* 0x0000000000027312 */ /* 0x001e240000201c00 */
[----:B0-----:R-:W-:Y:S01]  /*01b0*/  DFMA R6, R2, -UR6, R16 ;  /* 0x8000000602067c2b */ /* 0x001fe20008000010 */
[----:B------:R-:W-:Y:S01]  /*01c0*/  UMOV UR6, 0x33145c00 ;  /* 0x33145c0000067882 */ /* 0x000fe20000000000 */
[----:B------:R-:W-:-:S06]  /*01d0*/  UMOV UR7, 0x3c91a626 ;  /* 0x3c91a62600077882 */ /* 0x000fcc0000000000 */
[----:B------:R-:W-:Y:S01]  /*01e0*/  DFMA R6, R2, -UR6, R6 ;  /* 0x8000000602067c2b */ /* 0x000fe20008000006 */
[----:B------:R-:W-:Y:S01]  /*01f0*/  UMOV UR6, 0x252049c0 ;  /* 0x252049c000067882 */ /* 0x000fe20000000000 */
[----:B------:R-:W-:-:S06]  /*0200*/  UMOV UR7, 0x397b839a ;  /* 0x397b839a00077882 */ /* 0x000fcc0000000000 */
[----:B------:R-:W-:Y:S01]  /*0210*/  DFMA R2, R2, -UR6, R6 ;  /* 0x8000000602027c2b */ /* 0x000fe20008000006 */
[----:B------:R-:W-:Y:S10]  /*0220*/  @!P0 BRA `(.L_x_1) ;  /* 0x0000000000088947 */ /* 0x000ff40003800000 */
[----:B------:R-:W-:-:S07]  /*0230*/  MOV R12, 0x250 ;  /* 0x00000250000c7802 */ /* 0x000fce0000000f00 */
[----:B------:R-:W-:Y:S05]  /*0240*/  CALL.REL.NOINC `($_Z11sine_anglesPdS_Pi$__internal_trig_reduction_slowpathd) ;  /* 0x0000000000887944 */ /* 0x000fea0003c00000 */
.L_x_1:
[----:B------:R-:W-:Y:S05]  /*0250*/  BSYNC.RECONVERGENT B0 ;  /* 0x0000000000007941 */ /* 0x000fea0003800200 */
.L_x_0:
[----:B------:R-:W0:Y:S01]  /*0260*/  LDCU.64 UR6, c[0x4][0x8] ;  /* 0x01000100ff0677ac */ /* 0x000e220008000a00 */
[----:B------:R-:W-:-:S05]  /*0270*/  IMAD.SHL.U32 R4, R0, 0x40, RZ ;  /* 0x0000004000047824 */ /* 0x000fca00078e00ff */
[----:B------:R-:W-:-:S04]  /*0280*/  LOP3.LUT R4, R4, 0x40, RZ, 0xc0, !PT ;  /* 0x0000004004047812 */ /* 0x000fc800078ec0ff */
[----:B0-----:R-:W-:-:S05]  /*0290*/  IADD3 R20, P0, PT, R4, UR6, RZ ;  /* 0x0000000604147c10 */ /* 0x001fca000ff1e0ff */
[----:B------:R-:W-:-:S05]  /*02a0*/  IMAD.X R21, RZ, RZ, UR7, P0 ;  /* 0x00000007ff157e24 */ /* 0x000fca00080e06ff */
[----:B------:R-:W2:Y:S04]  /*02b0*/  LDG.E.128.CONSTANT R16, desc[UR4][R20.64] ;  /* 0x0000000414107981 */ /* 0x000ea8000c1e9d00 */
[----:B------:R-:W3:Y:S04]  /*02c0*/  LDG.E.128.CONSTANT R12, desc[UR4][R20.64+0x10] ;  /* 0x00001004140c7981 */ /* 0x000ee8000c1e9d00 */
[----:B------:R-:W4:Y:S01]  /*02d0*/  LDG.E.128.CONSTANT R4, desc[UR4][R20.64+0x20] ;  /* 0x0000200414047981 */ /* 0x000f22000c1e9d00 */
[----:B------:R-:W-:Y:S01]  /*02e0*/  LOP3.LUT R8, R0, 0x1, RZ, 0xc0, !PT ;  /* 0x0000000100087812 */ /* 0x000fe200078ec0ff */
[----:B------:R-:W-:-:S02]  /*02f0*/  IMAD.MOV.U32 R22, RZ, RZ, 0x20fd8164 ;  /* 0x20fd8164ff167424 */ /* 0x000fc400078e00ff */
[----:B------:R-:W-:Y:S01]  /*0300*/  IMAD.MOV.U32 R11, RZ, RZ, 0x3da8ff83 ;  /* 0x3da8ff83ff0b7424 */ /* 0x000fe200078e00ff */
[----:B------:R-:W-:Y:S01]  /*0310*/  ISETP.NE.U32.AND P0, PT, R8, 0x1, PT ;  /* 0x000000010800780c */ /* 0x000fe20003f05070 */
[----:B------:R-:W-:-:S03]  /*0320*/  DMUL R8, R2, R2 ;  /* 0x0000000202087228 */ /* 0x000fc60000000000 */
[----:B------:R-:W-:Y:S02]  /*0330*/  FSEL R22, R22, -8.06006814911005101289e+34, !P0 ;  /* 0xf9785eba16167808 */ /* 0x000fe40004000000 */
[----:B------:R-:W-:-:S06]  /*0340*/  FSEL R23, -R11, 0.11223486810922622681, !P0 ;  /* 0x3de5db650b177808 */ /* 0x000fcc0004000100 */
[----:B--2---:R-:W-:-:S08]  /*0350*/  DFMA R16, R8, R22, R16 ;  /* 0x000000160810722b */ /* 0x004fd00000000010 */
[----:B------:R-:W-:-:S08]  /*0360*/  DFMA R16, R8, R16, R18 ;  /* 0x000000100810722b */ /* 0x000fd00000000012 */
[----:B---3--:R-:W-:-:S08]  /*0370*/  DFMA R12, R8, R16, R12 ;  /* 0x00000010080c722b */ /* 0x008fd0000000000c */
[----:B------:R-:W-:-:S08]  /*0380*/  DFMA R12, R8, R12, R14 ;  /* 0x0000000c080c722b */ /* 0x000fd0000000000e */
[----:B----4-:R-:W-:-:S08]  /*0390*/  DFMA R4, R8, R12, R4 ;  /* 0x0000000c0804722b */ /* 0x010fd00000000004 */
[----:B------:R-:W-:Y:S01]  /*03a0*/  DFMA R4, R8, R4, R6 ;  /* 0x000000040804722b */ /* 0x000fe20000000006 */
[----:B------:R-:W0:Y:S07]  /*03b0*/  LDC.64 R6, c[0x0][0x388] ;  /* 0x0000e200ff067b82 */ /* 0x000e2e0000000a00 */
[----:B------:R-:W-:Y:S02]  /*03c0*/  DFMA R2, R4, R2, R2 ;  /* 0x000000020402722b */ /* 0x000fe40000000002 */
[----:B------:R-:W-:-:S10]  /*03d0*/  DFMA R4, R8, R4, 1 ;  /* 0x3ff000000804742b */ /* 0x000fd40000000004 */
[----:B------:R-:W-:Y:S02]  /*03e0*/  FSEL R4, R4, R2, !P0 ;  /* 0x0000000204047208 */ /* 0x000fe40004000000 */
[----:B------:R-:W-:Y:S02]  /*03f0*/  FSEL R5, R5, R3, !P0 ;  /* 0x0000000305057208 */ /* 0x000fe40004000000 */
[----:B------:R-:W-:Y:S01]  /*0400*/  LOP3.LUT P0, RZ, R0, 0x2, RZ, 0xc0, !PT ;  /* 0x0000000200ff7812 */ /* 0x000fe2000780c0ff */
[----:B0-----:R-:W-:-:S03]  /*0410*/  IMAD.WIDE R10, R10, 0x8, R6 ;  /* 0x000000080a0a7825 */ /* 0x001fc600078e0206 */
[----:B------:R-:W-:-:S10]  /*0420*/  DADD R2, RZ, -R4 ;  /* 0x00000000ff027229 */ /* 0x000fd40000000804 */
[----:B------:R-:W-:Y:S02]  /*0430*/  FSEL R2, R4, R2, !P0 ;  /* 0x0000000204027208 */ /* 0x000fe40004000000 */
[----:B------:R-:W-:-:S05]  /*0440*/  FSEL R3, R5, R3, !P0 ;  /* 0x0000000305037208 */ /* 0x000fca0004000000 */
[----:B------:R-:W-:Y:S01]  /*0450*/  STG.E.64 desc[UR4][R10.64], R2 ;  /* 0x000000020a007986 */ /* 0x000fe2000c101b04 */
[----:B------:R-:W-:Y:S05]  /*0460*/  EXIT ;  /* 0x000000000000794d */ /* 0x000fea0003800000 */
        .type           $_Z11sine_anglesPdS_Pi$__internal_trig_reduction_slowpathd,@function
        .size           $_Z11sine_anglesPdS_Pi$__internal_trig_reduction_slowpathd,(.L_x_10 - $_Z11sine_anglesPdS_Pi$__internal_trig_reduction_slowpathd)
$_Z11sine_anglesPdS_Pi$__internal_trig_reduction_slowpathd:
[--C-:B------:R-:W-:Y:S01]  /*0470*/  SHF.R.U32.HI R6, RZ, 0x14, R17.reuse ;  /* 0x00000014ff067819 */ /* 0x100fe20000011611 */
[----:B------:R-:W-:Y:S02]  /*0480*/  IMAD.MOV.U32 R11, RZ, RZ, R16 ;  /* 0x000000ffff0b7224 */ /* 0x000fe400078e0010 */
[----:B------:R-:W-:Y:S01]  /*0490*/  IMAD.MOV.U32 R14, RZ, RZ, R17 ;  /* 0x000000ffff0e7224 */ /* 0x000fe200078e0011 */
[----:B------:R-:W-:Y:S01]  /*04a0*/  LOP3.LUT R0, R6, 0x7ff, RZ, 0xc0, !PT ;  /* 0x000007ff06007812 */ /* 0x000fe200078ec0ff */
[----:B------:R-:W-:-:S03]  /*04b0*/  IMAD.MOV.U32 R4, RZ, RZ, RZ ;  /* 0x000000ffff047224 */ /* 0x000fc600078e00ff */
[----:B------:R-:W-:-:S13]  /*04c0*/  ISETP.NE.AND P0, PT, R0, 0x7ff, PT ;  /* 0x000007ff0000780c */ /* 0x000fda0003f05270 */
[----:B------:R-:W-:Y:S05]  /*04d0*/  @!P0 BRA `(.L_x_2) ;  /* 0x0000000800488947 */ /* 0x000fea0003800000 */
[----:B------:R-:W-:Y:S01]  /*04e0*/  VIADD R0, R0, 0xfffffc00 ;  /* 0xfffffc0000007836 */ /* 0x000fe20000000000 */
[----:B------:R-:W-:Y:S01]  /*04f0*/  BSSY.RECONVERGENT B1, `(.L_x_3) ;  /* 0x000002f000017945 */ /* 0x000fe20003800200 */
[----:B------:R-:W-:-:S03]  /*0500*/  CS2R R18, SRZ ;  /* 0x0000000000127805 */ /* 0x000fc6000001ff00 */
[----:B------:R-:W-:Y:S02]  /*0510*/  SHF.R.U32.HI R7, RZ, 0x6, R0 ;  /* 0x00000006ff077819 */ /* 0x000fe40000011600 */
[----:B------:R-:W-:Y:S02]  /*0520*/  ISETP.GE.U32.AND P0, PT, R0, 0x80, PT ;  /* 0x000000800000780c */ /* 0x000fe40003f06070 */
[C---:B------:R-:W-:Y:S02]  /*0530*/  IADD3 R0, PT, PT, -R7.reuse, 0x13, RZ ;  /* 0x0000001307007810 */ /* 0x040fe40007ffe1ff */
[----:B------:R-:W-:Y:S02]  /*0540*/  IADD3 R21, PT, PT, -R7, 0xf, RZ ;  /* 0x0000000f07157810 */ /* 0x000fe40007ffe1ff */
[----:B------:R-:W-:-:S04]  /*0550*/  SEL R0, R0, 0x12, P0 ;  /* 0x0000001200007807 */ /* 0x000fc80000000000 */
[----:B------:R-:W-:-:S13]  /*0560*/  ISETP.GE.AND P0, PT, R21, R0, PT ;  /* 0x000000001500720c */ /* 0x000fda0003f06270 */
[----:B------:R-:W-:Y:S05]  /*0570*/  @P0 BRA `(.L_x_4) ;  /* 0x0000000000980947 */ /* 0x000fea0003800000 */
[----:B------:R-:W0:Y:S01]  /*0580*/  LDC.64 R8, c[0x0][0x358] ;  /* 0x0000d600ff087b82 */ /* 0x000e220000000a00 */
[C---:B------:R-:W-:Y:S01]  /*0590*/  SHF.L.U64.HI R13, R11.reuse, 0xb, R14 ;  /* 0x0000000b0b0d7819 */ /* 0x040fe2000001020e */
[----:B------:R-:W-:Y:S01]  /*05a0*/  BSSY.RECONVERGENT B2, `(.L_x_5) ;  /* 0x0000022000027945 */ /* 0x000fe20003800200 */
[----:B------:R-:W-:Y:S01]  /*05b0*/  IMAD.SHL.U32 R11, R11, 0x800, RZ ;  /* 0x000008000b0b7824 */ /* 0x000fe200078e00ff */
[----:B------:R-:W-:Y:S01]  /*05c0*/  IADD3 R15, PT, PT, RZ, -R7, -R0 ;  /* 0x80000007ff0f7210 */ /* 0x000fe20007ffe800 */
[----:B------:R-:W-:Y:S01]  /*05d0*/  IMAD.MOV.U32 R14, RZ, RZ, RZ ;  /* 0x000000ffff0e7224 */ /* 0x000fe200078e00ff */
[----:B------:R-:W-:Y:S02]  /*05e0*/  CS2R R18, SRZ ;  /* 0x0000000000127805 */ /* 0x000fe4000001ff00 */
[----:B------:R-:W-:Y:S01]  /*05f0*/  LOP3.LUT R13, R13, 0x80000000, RZ, 0xfc, !PT ;  /* 0x800000000d0d7812 */ /* 0x000fe200078efcff */
[----:B------:R-:W1:Y:S06]  /*0600*/  LDC.64 R2, c[0x4][RZ] ;  /* 0x01000000ff027b82 */ /* 0x000e6c0000000a00 */
.L_x_6:
[----:B0-----:R-:W-:Y:S01]  /*0610*/  R2UR UR6, R8 ;  /* 0x00000000080672ca */ /* 0x001fe200000e0000 */
[----:B-1----:R-:W-:Y:S01]  /*0620*/  IMAD.WIDE R4, R21, 0x8, R2 ;  /* 0x0000000815047825 */ /* 0x002fe200078e0202 */
[----:B------:R-:W-:-:S13]  /*0630*/  R2UR UR7, R9 ;  /* 0x00000000090772ca */ /* 0x000fda00000e0000 */
[----:B------:R-:W2:Y:S01]  /*0640*/  LDG.E.64.CONSTANT R4, desc[UR6][R4.64] ;  /* 0x0000000604047981 */ /* 0x000ea2000c1e9b00 */
[----:B------:R-:W-:Y:S02]  /*0650*/  VIADD R15, R15, 0x1 ;  /* 0x000000010f0f7836 */ /* 0x000fe40000000000 */
[----:B------:R-:W-:Y:S02]  /*0660*/  VIADD R21, R21, 0x1 ;  /* 0x0000000115157836 */ /* 0x000fe40000000000 */
[----:B--2---:R-:W-:-:S04]  /*0670*/  IMAD.WIDE.U32 R18, P2, R4, R11, R18 ;  /* 0x0000000b04127225 */ /* 0x004fc80007840012 */
[----:B------:R-:W-:Y:S02]  /*0680*/  IMAD R23, R4, R13, RZ ;  /* 0x0000000d04177224 */ /* 0x000fe400078e02ff */
[CC--:B------:R-:W-:Y:S02]  /*0690*/  IMAD R16, R5.reuse, R11.reuse, RZ ;  /* 0x0000000b05107224 */ /* 0x0c0fe400078e02ff */
[----:B------:R-:W-:Y:S01]  /*06a0*/  IMAD.HI.U32 R25, R5, R11, RZ ;  /* 0x0000000b05197227 */ /* 0x000fe200078e00ff */
[----:B------:R-:W-:-:S03]  /*06b0*/  IADD3 R19, P0, PT, R23, R19, RZ ;  /* 0x0000001317137210 */ /* 0x000fc60007f1e0ff */
[----:B------:R-:W-:Y:S01]  /*06c0*/  IMAD R23, R14, 0x8, R1 ;  /* 0x000000080e177824 */ /* 0x000fe200078e0201 */
[----:B------:R-:W-:Y:S01]  /*06d0*/  IADD3 R19, P1, PT, R16, R19, RZ ;  /* 0x0000001310137210 */ /* 0x000fe20007f3e0ff */
[----:B------:R-:W-:-:S04]  /*06e0*/  IMAD.HI.U32 R16, R4, R13, RZ ;  /* 0x0000000d04107227 */ /* 0x000fc800078e00ff */
[----:B------:R-:W-:Y:S01]  /*06f0*/  IMAD.X R4, RZ, RZ, R16, P2 ;  /* 0x000000ffff047224 */ /* 0x000fe200010e0610 */
[----:B------:R0:W-:Y:S01]  /*0700*/  STL.64 [R23], R18 ;  /* 0x0000001217007387 */ /* 0x0001e20000100a00 */
[----:B------:R-:W-:-:S03]  /*0710*/  IMAD.HI.U32 R16, R5, R13, RZ ;  /* 0x0000000d05107227 */ /* 0x000fc600078e00ff */
[----:B------:R-:W-:Y:S01]  /*0720*/  IADD3.X R4, P0, PT, R25, R4, RZ, P0, !PT ;  /* 0x0000000419047210 */ /* 0x000fe2000071e4ff */
[----:B------:R-:W-:Y:S02]  /*0730*/  IMAD R5, R5, R13, RZ ;  /* 0x0000000d05057224 */ /* 0x000fe400078e02ff */
[----:B------:R-:W-:-:S03]  /*0740*/  VIADD R14, R14, 0x1 ;  /* 0x000000010e0e7836 */ /* 0x000fc60000000000 */
[----:B------:R-:W-:Y:S01]  /*0750*/  IADD3.X R5, P1, PT, R5, R4, RZ, P1, !PT ;  /* 0x0000000405057210 */ /* 0x000fe20000f3e4ff */
[----:B------:R-:W-:Y:S01]  /*0760*/  IMAD.X R4, RZ, RZ, R16, P0 ;  /* 0x000000ffff047224 */ /* 0x000fe200000e0610 */
[----:B------:R-:W-:-:S03]  /*0770*/  ISETP.NE.AND P0, PT, R15, -0xf, PT ;  /* 0xfffffff10f00780c */ /* 0x000fc60003f05270 */
[----:B------:R-:W-:Y:S02]  /*0780*/  IMAD.X R4, RZ, RZ, R4, P1 ;  /* 0x000000ffff047224 */ /* 0x000fe400008e0604 */
[----:B0-----:R-:W-:Y:S02]  /*0790*/  IMAD.MOV.U32 R18, RZ, RZ, R5 ;  /* 0x000000ffff127224 */ /* 0x001fe400078e0005 */
[----:B------:R-:W-:-:S06]  /*07a0*/  IMAD.MOV.U32 R19, RZ, RZ, R4 ;  /* 0x000000ffff137224 */ /* 0x000fcc00078e0004 */
[----:B------:R-:W-:Y:S05]  /*07b0*/  @P0 BRA `(.L_x_6) ;  /* 0xfffffffc00940947 */ /* 0x000fea000383ffff */
[----:B------:R-:W-:Y:S05]  /*07c0*/  BSYNC.RECONVERGENT B2 ;  /* 0x0000000000027941 */ /* 0x000fea0003800200 */
.L_x_5:
[----:B------:R-:W-:-:S07]  /*07d0*/  IMAD.MOV.U32 R21, RZ, RZ, R0 ;  /* 0x000000ffff157224 */ /* 0x000fce00078e0000 */
.L_x_4:
[----:B------:R-:W-:Y:S05]  /*07e0*/  BSYNC.RECONVERGENT B1 ;  /* 0x0000000000017941 */ /* 0x000fea0003800200 */
.L_x_3:
[----:B------:R-:W-:Y:S01]  /*07f0*/  LOP3.LUT P0, R23, R6, 0x3f, RZ, 0xc0, !PT ;  /* 0x0000003f06177812 */ /* 0x000fe2000780c0ff */
[----:B------:R-:W-:-:S04]  /*0800*/  IMAD.IADD R0, R7, 0x1, R21 ;  /* 0x0000000107007824 */ /* 0x000fc800078e0215 */
[----:B------:R-:W-:-:S05]  /*0810*/  IMAD.U32 R21, R0, 0x8, R1 ;  /* 0x0000000800157824 */ /* 0x000fca00078e0001 */
[----:B------:R0:W-:Y:S04]  /*0820*/  STL.64 [R21+-0x78], R18 ;  /* 0xffff881215007387 */ /* 0x0001e80000100a00 */
[----:B------:R-:W2:Y:S04]  /*0830*/  @P0 LDL.64 R8, [R1+0x8] ;  /* 0x0000080001080983 */ /* 0x000ea80000100a00 */
[----:B------:R-:W3:Y:S04]  /*0840*/  LDL.64 R2, [R1+0x10] ;  /* 0x0000100001027983 */ /* 0x000ee80000100a00 */
[----:B------:R-:W4:Y:S01]  /*0850*/  LDL.64 R4, [R1+0x18] ;  /* 0x0000180001047983 */ /* 0x000f220000100a00 */
[----:B------:R-:W-:Y:S01]  /*0860*/  @P0 LOP3.LUT R0, R6, 0x3f, RZ, 0xc, !PT ;  /* 0x0000003f06000812 */ /* 0x000fe200078e0cff */
[----:B------:R-:W-:Y:S01]  /*0870*/  BSSY.RECONVERGENT B1, `(.L_x_7) ;  /* 0x0000034000017945 */ /* 0x000fe20003800200 */
[----:B--2---:R-:W-:-:S02]  /*0880*/  @P0 SHF.R.U64 R7, R8, 0x1, R9 ;  /* 0x0000000108070819 */ /* 0x004fc40000001209 */
[----:B------:R-:W-:Y:S02]  /*0890*/  @P0 SHF.R.U32.HI R9, RZ, 0x1, R9 ;  /* 0x00000001ff090819 */ /* 0x000fe40000011609 */
[CC--:B---3--:R-:W-:Y:S02]  /*08a0*/  @P0 SHF.L.U32 R11, R2.reuse, R23.reuse, RZ ;  /* 0x00000017020b0219 */ /* 0x0c8fe400000006ff */
[----:B------:R-:W-:Y:S02]  /*08b0*/  @P0 SHF.R.U64 R6, R7, R0, R9 ;  /* 0x0000000007060219 */ /* 0x000fe40000001209 */
[--C-:B------:R-:W-:Y:S02]  /*08c0*/  @P0 SHF.R.U32.HI R15, RZ, 0x1, R3.reuse ;  /* 0x00000001ff0f0819 */ /* 0x100fe40000011603 */
[C-C-:B------:R-:W-:Y:S02]  /*08d0*/  @P0 SHF.R.U64 R13, R2.reuse, 0x1, R3.reuse ;  /* 0x00000001020d0819 */ /* 0x140fe40000001203 */
[----:B------:R-:W-:-:S02]  /*08e0*/  @P0 SHF.L.U64.HI R8, R2, R23, R3 ;  /* 0x0000001702080219 */ /* 0x000fc40000010203 */
[----:B------:R-:W-:Y:S02]  /*08f0*/  @P0 SHF.R.U32.HI R7, RZ, R0, R9 ;  /* 0x00000000ff070219 */ /* 0x000fe40000011609 */
[----:B------:R-:W-:Y:S02]  /*0900*/  @P0 LOP3.LUT R2, R11, R6, RZ, 0xfc, !PT ;  /* 0x000000060b020212 */ /* 0x000fe400078efcff */
[----:B----4-:R-:W-:Y:S02]  /*0910*/  @P0 SHF.L.U32 R9, R4, R23, RZ ;  /* 0x0000001704090219 */ /* 0x010fe400000006ff */
[----:B------:R-:W-:Y:S02]  /*0920*/  @P0 SHF.R.U64 R14, R13, R0, R15 ;  /* 0x000000000d0e0219 */ /* 0x000fe4000000120f */
[----:B------:R-:W-:Y:S01]  /*0930*/  @P0 LOP3.LUT R3, R8, R7, RZ, 0xfc, !PT ;  /* 0x0000000708030212 */ /* 0x000fe200078efcff */
[----:B------:R-:W-:Y:S01]  /*0940*/  IMAD.SHL.U32 R8, R2, 0x4, RZ ;  /* 0x0000000402087824 */ /* 0x000fe200078e00ff */
[----:B------:R-:W-:-:S02]  /*0950*/  @P0 SHF.L.U64.HI R23, R4, R23, R5 ;  /* 0x0000001704170219 */ /* 0x000fc40000010205 */
[----:B------:R-:W-:Y:S02]  /*0960*/  @P0 LOP3.LUT R4, R9, R14, RZ, 0xfc, !PT ;  /* 0x0000000e09040212 */ /* 0x000fe400078efcff */
[----:B------:R-:W-:Y:S02]  /*0970*/  @P0 SHF.R.U32.HI R0, RZ, R0, R15 ;  /* 0x00000000ff000219 */ /* 0x000fe4000001160f */
[----:B------:R-:W-:Y:S02]  /*0980*/  SHF.L.U64.HI R9, R2, 0x2, R3 ;  /* 0x0000000202097819 */ /* 0x000fe40000010203 */
[----:B------:R-:W-:Y:S02]  /*0990*/  @P0 LOP3.LUT R5, R23, R0, RZ, 0xfc, !PT ;  /* 0x0000000017050212 */ /* 0x000fe400078efcff */
[----:B------:R-:W-:Y:S02]  /*09a0*/  SHF.L.W.U32.HI R3, R3, 0x2, R4 ;  /* 0x0000000203037819 */ /* 0x000fe40000010e04 */
[----:B------:R-:W-:-:S02]  /*09b0*/  IADD3 RZ, P0, PT, RZ, -R8, RZ ;  /* 0x80000008ffff7210 */ /* 0x000fc40007f1e0ff */
[----:B------:R-:W-:Y:S02]  /*09c0*/  LOP3.LUT R0, RZ, R9, RZ, 0x33, !PT ;  /* 0x00000009ff007212 */ /* 0x000fe400078e33ff */
[----:B------:R-:W-:Y:S02]  /*09d0*/  SHF.L.W.U32.HI R4, R4, 0x2, R5 ;  /* 0x0000000204047819 */ /* 0x000fe40000010e05 */
[----:B------:R-:W-:Y:S02]  /*09e0*/  LOP3.LUT R2, RZ, R3, RZ, 0x33, !PT ;  /* 0x00000003ff027212 */ /* 0x000fe400078e33ff */
[----:B------:R-:W-:Y:S02]  /*09f0*/  IADD3.X R6, P0, PT, RZ, R0, RZ, P0, !PT ;  /* 0x00000000ff067210 */ /* 0x000fe4000071e4ff */
[----:B------:R-:W-:Y:S02]  /*0a00*/  LOP3.LUT R7, RZ, R4, RZ, 0x33, !PT ;  /* 0x00000004ff077212 */ /* 0x000fe400078e33ff */
[----:B------:R-:W-:-:S02]  /*0a10*/  IADD3.X R0, P1, PT, RZ, R2, RZ, P0, !PT ;  /* 0x00000002ff007210 */ /* 0x000fc4000073e4ff */
[----:B------:R-:W-:-:S03]  /*0a20*/  ISETP.GT.U32.AND P2, PT, R3, -0x1, PT ;  /* 0xffffffff0300780c */ /* 0x000fc60003f44070 */
[----:B------:R-:W-:Y:S01]  /*0a30*/  IMAD.X R7, RZ, RZ, R7, P1 ;  /* 0x000000ffff077224 */ /* 0x000fe200008e0607 */
[----:B------:R-:W-:-:S04]  /*0a40*/  ISETP.GT.AND.EX P0, PT, R4, -0x1, PT, P2 ;  /* 0xffffffff0400780c */ /* 0x000fc80003f04320 */
[----:B------:R-:W-:Y:S02]  /*0a50*/  SEL R2, R4, R7, P0 ;  /* 0x0000000704027207 */ /* 0x000fe40000000000 */
[----:B------:R-:W-:Y:S02]  /*0a60*/  SEL R13, R3, R0, P0 ;  /* 0x00000000030d7207 */ /* 0x000fe40000000000 */
[----:B------:R-:W-:Y:S02]  /*0a70*/  ISETP.NE.U32.AND P1, PT, R2, RZ, PT ;  /* 0x000000ff0200720c */ /* 0x000fe40003f25070 */
[----:B------:R-:W-:Y:S02]  /*0a80*/  SEL R9, R9, R6, P0 ;  /* 0x0000000609097207 */ /* 0x000fe40000000000 */
[----:B------:R-:W-:Y:S01]  /*0a90*/  SEL R3, R13, R2, !P1 ;  /* 0x000000020d037207 */ /* 0x000fe20004800000 */
[----:B------:R-:W-:-:S05]  /*0aa0*/  @!P0 IMAD.MOV R8, RZ, RZ, -R8 ;  /* 0x000000ffff088224 */ /* 0x000fca00078e0a08 */
[----:B------:R-:W1:Y:S02]  /*0ab0*/  FLO.U32 R3, R3 ;  /* 0x0000000300037300 */ /* 0x000e6400000e0000 */
[C---:B-1----:R-:W-:Y:S02]  /*0ac0*/  IADD3 R7, PT, PT, -R3.reuse, 0x1f, RZ ;  /* 0x0000001f03077810 */ /* 0x042fe40007ffe1ff */
[----:B------:R-:W-:-:S03]  /*0ad0*/  IADD3 R0, PT, PT, -R3, 0x3f, RZ ;  /* 0x0000003f03007810 */ /* 0x000fc60007ffe1ff */
[----:B------:R-:W-:-:S05]  /*0ae0*/  @P1 IMAD.MOV R0, RZ, RZ, R7 ;  /* 0x000000ffff001224 */ /* 0x000fca00078e0207 */
[----:B------:R-:W-:-:S13]  /*0af0*/  ISETP.NE.AND P1, PT, R0, RZ, PT ;  /* 0x000000ff0000720c */ /* 0x000fda0003f25270 */
[----:B0-----:R-:W-:Y:S05]  /*0b00*/  @!P1 BRA `(.L_x_8) ;  /* 0x0000000000289947 */ /* 0x001fea0003800000 */
[--C-:B------:R-:W-:Y:S02]  /*0b10*/  SHF.R.U64 R7, R8, 0x1, R9.reuse ;  /* 0x0000000108077819 */ /* 0x100fe40000001209 */
[C---:B------:R-:W-:Y:S02]  /*0b20*/  LOP3.LUT R3, R0.reuse, 0x3f, RZ, 0xc0, !PT ;  /* 0x0000003f00037812 */ /* 0x040fe400078ec0ff */
[----:B------:R-:W-:Y:S02]  /*0b30*/  SHF.R.U32.HI R9, RZ, 0x1, R9 ;  /* 0x00000001ff097819 */ /* 0x000fe40000011609 */
[----:B------:R-:W-:Y:S02]  /*0b40*/  LOP3.LUT R6, R0, 0x3f, RZ, 0xc, !PT ;  /* 0x0000003f00067812 */ /* 0x000fe400078e0cff */
[CC--:B------:R-:W-:Y:S02]  /*0b50*/  SHF.L.U64.HI R11, R13.reuse, R3.reuse, R2 ;  /* 0x000000030d0b7219 */ /* 0x0c0fe40000010202 */
[----:B------:R-:W-:-:S02]  /*0b60*/  SHF.L.U32 R3, R13, R3, RZ ;  /* 0x000000030d037219 */ /* 0x000fc400000006ff */
[-CC-:B------:R-:W-:Y:S02]  /*0b70*/  SHF.R.U64 R2, R7, R6.reuse, R9.reuse ;  /* 0x0000000607027219 */ /* 0x180fe40000001209 */
[----:B------:R-:W-:Y:S02]  /*0b80*/  SHF.R.U32.HI R6, RZ, R6, R9 ;  /* 0x00000006ff067219 */ /* 0x000fe40000011609 */
[----:B------:R-:W-:Y:S02]  /*0b90*/  LOP3.LUT R13, R3, R2, RZ, 0xfc, !PT ;  /* 0x00000002030d7212 */ /* 0x000fe400078efcff */
[----:B------:R-:W-:-:S07]  /*0ba0*/  LOP3.LUT R2, R11, R6, RZ, 0xfc, !PT ;  /* 0x000000060b027212 */ /* 0x000fce00078efcff */
.L_x_8:
[----:B------:R-:W-:Y:S05]  /*0bb0*/  BSYNC.RECONVERGENT B1 ;  /* 0x0000000000017941 */ /* 0x000fea0003800200 */
.L_x_7:
[----:B------:R-:W-:Y:S01]  /*0bc0*/  IMAD.WIDE.U32 R8, R13, 0x2168c235, RZ ;  /* 0x2168c2350d087825 */ /* 0x000fe200078e00ff */
[----:B------:R-:W-:-:S03]  /*0bd0*/  SHF.R.U32.HI R5, RZ, 0x1e, R5 ;  /* 0x0000001eff057819 */ /* 0x000fc60000011605 */
[----:B------:R-:W-:Y:S01]  /*0be0*/  IMAD.MOV.U32 R6, RZ, RZ, R9 ;  /* 0x000000ffff067224 */ /* 0x000fe200078e0009 */
[----:B------:R-:W-:Y:S01]  /*0bf0*/  IADD3 RZ, P1, PT, R8, R8, RZ ;  /* 0x0000000808ff7210 */ /* 0x000fe20007f3e0ff */
[----:B------:R-:W-:Y:S01]  /*0c00*/  IMAD.MOV.U32 R7, RZ, RZ, RZ ;  /* 0x000000ffff077224 */ /* 0x000fe200078e00ff */
[----:B------:R-:W-:Y:S01]  /*0c10*/  LEA.HI R4, R4, R5, RZ, 0x1 ;  /* 0x0000000504047211 */ /* 0x000fe200078f08ff */
[----:B------:R-:W-:-:S04]  /*0c20*/  IMAD.HI.U32 R3, R2, -0x36f0255e, RZ ;  /* 0xc90fdaa202037827 */ /* 0x000fc800078e00ff */
[----:B------:R-:W-:-:S04]  /*0c30*/  IMAD.WIDE.U32 R6, R13, -0x36f0255e, R6 ;  /* 0xc90fdaa20d067825 */ /* 0x000fc800078e0006 */
[C---:B------:R-:W-:Y:S02]  /*0c40*/  IMAD R9, R2.reuse, -0x36f0255e, RZ ;  /* 0xc90fdaa202097824 */ /* 0x040fe400078e02ff */
[----:B------:R-:W-:-:S04]  /*0c50*/  IMAD.WIDE.U32 R6, P2, R2, 0x2168c235, R6 ;  /* 0x2168c23502067825 */ /* 0x000fc80007840006 */
[----:B------:R-:W-:Y:S01]  /*0c60*/  IMAD.X R2, RZ, RZ, R3, P2 ;  /* 0x000000ffff027224 */ /* 0x000fe200010e0603 */
[----:B------:R-:W-:Y:S02]  /*0c70*/  IADD3 R3, P2, PT, R9, R7, RZ ;  /* 0x0000000709037210 */ /* 0x000fe40007f5e0ff */
[----:B------:R-:W-:Y:S02]  /*0c80*/  IADD3.X RZ, P1, PT, R6, R6, RZ, P1, !PT ;  /* 0x0000000606ff7210 */ /* 0x000fe40000f3e4ff */
[C---:B------:R-:W-:Y:S01]  /*0c90*/  ISETP.GT.U32.AND P3, PT, R3.reuse, RZ, PT ;  /* 0x000000ff0300720c */ /* 0x040fe20003f64070 */
[----:B------:R-:W-:Y:S01]  /*0ca0*/  IMAD.X R2, RZ, RZ, R2, P2 ;  /* 0x000000ffff027224 */ /* 0x000fe200010e0602 */
[----:B------:R-:W-:-:S04]  /*0cb0*/  IADD3.X R6, P2, PT, R3, R3, RZ, P1, !PT ;  /* 0x0000000303067210 */ /* 0x000fc80000f5e4ff */
[C---:B------:R-:W-:Y:S01]  /*0cc0*/  ISETP.GT.AND.EX P1, PT, R2.reuse, RZ, PT, P3 ;  /* 0x000000ff0200720c */ /* 0x040fe20003f24330 */
[----:B------:R-:W-:-:S03]  /*0cd0*/  IMAD.X R7, R2, 0x1, R2, P2 ;  /* 0x0000000102077824 */ /* 0x000fc600010e0602 */
[----:B------:R-:W-:Y:S02]  /*0ce0*/  SEL R6, R6, R3, P1 ;  /* 0x0000000306067207 */ /* 0x000fe40000800000 */
[----:B------:R-:W-:Y:S02]  /*0cf0*/  SEL R3, R7, R2, P1 ;  /* 0x0000000207037207 */ /* 0x000fe40000800000 */
[----:B------:R-:W-:Y:S02]  /*0d00*/  IADD3 R2, P2, PT, R6, 0x1, RZ ;  /* 0x0000000106027810 */ /* 0x000fe40007f5e0ff */
[----:B------:R-:W-:Y:S02]  /*0d10*/  SEL R7, RZ, 0xffffffff, !P1 ;  /* 0xffffffffff077807 */ /* 0x000fe40004800000 */
[----:B------:R-:W-:Y:S01]  /*0d20*/  LOP3.LUT P1, R17, R17, 0x80000000, RZ, 0xc0, !PT ;  /* 0x8000000011117812 */ /* 0x000fe2000782c0ff */
[----:B------:R-:W-:Y:S02]  /*0d30*/  IMAD.X R3, RZ, RZ, R3, P2 ;  /* 0x000000ffff037224 */ /* 0x000fe400010e0603 */
[----:B------:R-:W-:Y:S01]  /*0d40*/  IMAD.IADD R0, R7, 0x1, -R0 ;  /* 0x0000000107007824 */ /* 0x000fe200078e0a00 */
[----:B------:R-:W-:-:S02]  /*0d50*/  @!P0 LOP3.LUT R17, R17, 0x80000000, RZ, 0x3c, !PT ;  /* 0x8000000011118812 */ /* 0x000fc400078e3cff */
[----:B------:R-:W-:Y:S01]  /*0d60*/  SHF.R.U64 R2, R2, 0xa, R3 ;  /* 0x0000000a02027819 */ /* 0x000fe20000001203 */
[----:B------:R-:W-:-:S03]  /*0d70*/  IMAD.SHL.U32 R0, R0, 0x100000, RZ ;  /* 0x0010000000007824 */ /* 0x000fc600078e00ff */
[----:B------:R-:W-:-:S03]  /*0d80*/  IADD3 R2, P2, PT, R2, 0x1, RZ ;  /* 0x0000000102027810 */ /* 0x000fc60007f5e0ff */
[----:B------:R-:W-:Y:S01]  /*0d90*/  @P1 IMAD.MOV R4, RZ, RZ, -R4 ;  /* 0x000000ffff041224 */ /* 0x000fe200078e0a04 */
[----:B------:R-:W-:-:S04]  /*0da0*/  LEA.HI.X R3, R3, RZ, RZ, 0x16, P2 ;  /* 0x000000ff03037211 */ /* 0x000fc800010fb4ff */
[--C-:B------:R-:W-:Y:S02]  /*0db0*/  SHF.R.U64 R2, R2, 0x1, R3.reuse ;  /* 0x0000000102027819 */ /* 0x100fe40000001203 */
[----:B------:R-:W-:Y:S02]  /*0dc0*/  SHF.R.U32.HI R3, RZ, 0x1, R3 ;  /* 0x00000001ff037819 */ /* 0x000fe40000011603 */
[----:B------:R-:W-:-:S04]  /*0dd0*/  IADD3 R11, P2, P3, RZ, RZ, R2 ;  /* 0x000000ffff0b7210 */ /* 0x000fc80007b5e002 */
[----:B------:R-:W-:-:S04]  /*0de0*/  IADD3.X R0, PT, PT, R0, 0x3fe00000, R3, P2, P3 ;  /* 0x3fe0000000007810 */ /* 0x000fc800017e6403 */
[----:B------:R-:W-:-:S07]  /*0df0*/  LOP3.LUT R14, R0, R17, RZ, 0xfc, !PT ;  /* 0x00000011000e7212 */ /* 0x000fce00078efcff */
.L_x_2:
[----:B------:R-:W-:Y:S02]  /*0e00*/  IMAD.MOV.U32 R13, RZ, RZ, 0x0 ;  /* 0x00000000ff0d7424 */ /* 0x000fe400078e00ff */
[----:B------:R-:W-:Y:S02]  /*0e10*/  IMAD.MOV.U32 R0, RZ, RZ, R4 ;  /* 0x000000ffff007224 */ /* 0x000fe400078e0004 */
[----:B------:R-:W-:Y:S02]  /*0e20*/  IMAD.MOV.U32 R2, RZ, RZ, R11 ;  /* 0x000000ffff027224 */ /* 0x000fe400078e000b */
[----:B------:R-:W-:Y:S01]  /*0e30*/  IMAD.MOV.U32 R3, RZ, RZ, R14 ;  /* 0x000000ffff037224 */ /* 0x000fe200078e000e */
[----:B------:R-:W-:Y:S06]  /*0e40*/  RET.REL.NODEC R12 `(_Z11sine_anglesPdS_Pi) ;  /* 0xfffffff00c6c7950 */ /* 0x000fec0003c3ffff */
.L_x_9:
[----:B------:R-:W-:-:S00]  /*0e50*/  BRA `(.L_x_9) ;  /* 0xfffffffc00fc7947 */ /* 0x000fc0000383ffff */
[----:B------:R-:W-:-:S00]  /*0e60*/  NOP ;  /* 0x0000000000007918 */ /* 0x000fc00000000000 */
        /* <DEDUP_REMOVED lines=9> */
.L_x_10:


//--------------------- .nv.global.init           --------------------------
	.section	.nv.global.init,"aw",@progbits
	.align	16
.nv.global.init:
	.type		__cudart_sin_cos_coeffs,@object
	.size		__cudart_sin_cos_coeffs,(__cudart_i2opi_d - __cudart_sin_cos_coeffs)
__cudart_sin_cos_coeffs:
        /*0000*/ 	.byte	0x46, 0xd2, 0xb0, 0x2c, 0xf1, 0xe5, 0x5a, 0xbe, 0x92, 0xe3, 0xac, 0x69, 0xe3, 0x1d, 0xc7, 0x3e
        /*0010*/ 	.byte	0xa1, 0x62, 0xdb, 0x19, 0xa0, 0x01, 0x2a, 0xbf, 0x18, 0x08, 0x11, 0x11, 0x11, 0x11, 0x81, 0x3f
        /*0020*/ 	.byte	0x54, 0x55, 0x55, 0x55, 0x55, 0x55, 0xc5, 0xbf, 0x00, 0x00, 0x00, 0x00, 0x00, 0x00, 0x00, 0x00
        /*0030*/ 	.byte	0x00, 0x00, 0x00, 0x00, 0x00, 0x00, 0x00, 0x00, 0x64, 0x81, 0xfd, 0x20, 0x83, 0xff, 0xa8, 0xbd
        /*0040*/ 	.byte	0x28, 0x85, 0xef, 0xc1, 0xa7, 0xee, 0x21, 0x3e, 0xd9, 0xe6, 0x06, 0x8e, 0x4f, 0x7e, 0x92, 0xbe
        /*0050*/ 	.byte	0xe9, 0xbc, 0xdd, 0x19, 0xa0, 0x01, 0xfa, 0x3e, 0x47, 0x5d, 0xc1, 0x16, 0x6c, 0xc1, 0x56, 0xbf
        /*0060*/ 	.byte	0x51, 0x55, 0x55, 0x55, 0x55, 0x55, 0xa5, 0x3f, 0x00, 0x00, 0x00, 0x00, 0x00, 0x00, 0xe0, 0xbf
        /*0070*/ 	.byte	0x00, 0x00, 0x00, 0x00, 0x00, 0x00, 0xf0, 0x3f, 0x00, 0x00, 0x00, 0x00, 0x00, 0x00, 0x00, 0x00
	.type		__cudart_i2opi_d,@object
	.size		__cudart_i2opi_d,(.L_0 - __cudart_i2opi_d)
__cudart_i2opi_d:
        /* <DEDUP_REMOVED lines=9> */
.L_0:


//--------------------- .nv.shared.reserved.0     --------------------------
	.section	.nv.shared.reserved.0,"aw",@nobits
	.weak		__nv_reservedSMEM_offset_0_alias
	.size		__nv_reservedSMEM_offset_0_alias, 0, 64
	.other		__nv_reservedSMEM_offset_0_alias,@"STO_CUDA_RESERVED_SHARED STV_DEFAULT"
__nv_reservedSMEM_offset_0_alias:
	.zero		0
	.zero		64


//--------------------- .nv.constant0._Z11sine_anglesPdS_Pi --------------------------
	.section	.nv.constant0._Z11sine_anglesPdS_Pi,"a",@progbits
	.sectionflags	@""
	.align	4
.nv.constant0._Z11sine_anglesPdS_Pi:
	.zero		920


//--------------------- SYMBOLS --------------------------

	.type		.nv.reservedSmem.offset0,@object
	.size		.nv.reservedSmem.offset0,0x4
